//
// Generated by NVIDIA NVVM Compiler
//
// Compiler Build ID: CL-36424714
// Cuda compilation tools, release 13.0, V13.0.88
// Based on NVVM 20.0.0
//

.version 9.0
.target sm_100
.address_size 64

	// .globl	_Z4compPiS_i

.visible .entry _Z4compPiS_i(
	.param .u64 .ptr .align 1 _Z4compPiS_i_param_0,
	.param .u64 .ptr .align 1 _Z4compPiS_i_param_1,
	.param .u32 _Z4compPiS_i_param_2
)
{
	.reg .pred 	%p<2>;
	.reg .b32 	%r<8>;
	.reg .b64 	%rd<8>;

	ld.param.u64 	%rd1, [_Z4compPiS_i_param_0];
	ld.param.u64 	%rd2, [_Z4compPiS_i_param_1];
	ld.param.u32 	%r2, [_Z4compPiS_i_param_2];
	mov.u32 	%r3, %ntid.x;
	mov.u32 	%r4, %ctaid.x;
	mov.u32 	%r5, %tid.x;
	mad.lo.s32 	%r1, %r3, %r4, %r5;
	setp.ge.s32 	%p1, %r1, %r2;
	@%p1 bra 	$L__BB0_2;
	cvta.to.global.u64 	%rd3, %rd1;
	cvta.to.global.u64 	%rd4, %rd2;
	mul.wide.s32 	%rd5, %r1, 4;
	add.s64 	%rd6, %rd3, %rd5;
	ld.global.u32 	%r6, [%rd6];
	not.b32 	%r7, %r6;
	add.s64 	%rd7, %rd4, %rd5;
	st.global.u32 	[%rd7], %r7;
$L__BB0_2:
	ret;

}


// ===== COMPILED SASS (sm_100) =====

	.target	sm_100

	.elftype	@"ET_EXEC"


//--------------------- .note.nv.tkinfo           --------------------------
	.section	.note.nv.tkinfo,"",@"SHT_NOTE"
	.sectionflags	@"SHF_NOTE_NV_TKINFO"
	.tkinfo
        /*0018*/ 	.word	0x00000002
        /*0030*/ 	.string	""
        /*0030*/ 	.string	"ptxas"
        /*0030*/ 	.string	"Cuda compilation tools, release 13.0, V13.0.88"
        /*0030*/ 	.string	"Build cuda_13.0.r13.0/compiler.36424714_0"
        /*0030*/ 	.string	"-arch sm_100 -m 64 "



//--------------------- .note.nv.cuinfo           --------------------------
	.section	.note.nv.cuinfo,"",@"SHT_NOTE"
	.sectionflags	@"SHF_NOTE_NV_CUINFO"
        /*0018*/ 	.short	0x0002
        /*001a*/ 	.short	0x0064
        /*001c*/ 	.short	0x0082
	.zero		2


//--------------------- .nv.info                  --------------------------
	.section	.nv.info,"",@"SHT_CUDA_INFO"
	.align	4


	//----- nvinfo : EIATTR_REGCOUNT
	.align		4
        /*0000*/ 	.byte	0x04, 0x2f
        /*0002*/ 	.short	(.L_1 - .L_0)
	.align		4
.L_0:
        /*0004*/ 	.word	index@(_Z4compPiS_i)
        /*0008*/ 	.word	0x0000000a


	//----- nvinfo : EIATTR_FRAME_SIZE
	.align		4
.L_1:
        /*000c*/ 	.byte	0x04, 0x11
        /*000e*/ 	.short	(.L_3 - .L_2)
	.align		4
.L_2:
        /*0010*/ 	.word	index@(_Z4compPiS_i)
        /*0014*/ 	.word	0x00000000


	//----- nvinfo : EIATTR_MIN_STACK_SIZE
	.align		4
.L_3:
        /*0018*/ 	.byte	0x04, 0x12
        /*001a*/ 	.short	(.L_5 - .L_4)
	.align		4
.L_4:
        /*001c*/ 	.word	index@(_Z4compPiS_i)
        /*0020*/ 	.word	0x00000000
.L_5:


//--------------------- .nv.compat                --------------------------
	.section	.nv.compat,"",@"SHT_CUDA_COMPAT_INFO"
	.align	4
        /*0000*/ 	.byte	0x02, 0x09, 0x00, 0x00, 0x02, 0x02, 0x01, 0x00, 0x02, 0x05, 0x05, 0x00, 0x03, 0x07, 0x01, 0x01
        /*0010*/ 	.byte	0x02, 0x03, 0x00, 0x00, 0x02, 0x06, 0x01, 0x00, 0x04, 0x0b, 0x08, 0x00, 0x09, 0x00, 0x00, 0x00
        /*0020*/ 	.byte	0x00, 0x00, 0x00, 0x00


//--------------------- .nv.info._Z4compPiS_i     --------------------------
	.section	.nv.info._Z4compPiS_i,"",@"SHT_CUDA_INFO"
	.sectionflags	@""
	.align	4


	//----- nvinfo : EIATTR_CUDA_API_VERSION
	.align		4
        /*0000*/ 	.byte	0x04, 0x37
        /*0002*/ 	.short	(.L_7 - .L_6)
.L_6:
        /*0004*/ 	.word	0x00000082


	//----- nvinfo : EIATTR_KPARAM_INFO
	.align		4
.L_7:
        /*0008*/ 	.byte	0x04, 0x17
        /*000a*/ 	.short	(.L_9 - .L_8)
.L_8:
        /*000c*/ 	.word	0x00000000
        /*0010*/ 	.short	0x0002
        /*0012*/ 	.short	0x0010
        /*0014*/ 	.byte	0x00, 0xf0, 0x11, 0x00


	//----- nvinfo : EIATTR_KPARAM_INFO
	.align		4
.L_9:
        /*0018*/ 	.byte	0x04, 0x17
        /*001a*/ 	.short	(.L_11 - .L_10)
.L_10:
        /*001c*/ 	.word	0x00000000
        /*0020*/ 	.short	0x0001
        /*0022*/ 	.short	0x0008
        /*0024*/ 	.byte	0x00, 0xf5, 0x21, 0x00


	//----- nvinfo : EIATTR_KPARAM_INFO
	.align		4
.L_11:
        /*0028*/ 	.byte	0x04, 0x17
        /*002a*/ 	.short	(.L_13 - .L_12)
.L_12:
        /*002c*/ 	.word	0x00000000
        /*0030*/ 	.short	0x0000
        /*0032*/ 	.short	0x0000
        /*0034*/ 	.byte	0x00, 0xf5, 0x21, 0x00


	//----- nvinfo : EIATTR_SPARSE_MMA_MASK
	.align		4
.L_13:
        /*0038*/ 	.byte	0x03, 0x50
        /*003a*/ 	.short	0x0000


	//----- nvinfo : EIATTR_MAXREG_COUNT
	.align		4
        /*003c*/ 	.byte	0x03, 0x1b
        /*003e*/ 	.short	0x00ff


	//----- nvinfo : EIATTR_MERCURY_ISA_VERSION
	.align		4
        /*0040*/ 	.byte	0x03, 0x5f
        /*0042*/ 	.short	0x0101


	//----- nvinfo : EIATTR_VRC_CTA_INIT_COUNT
	.align		4
        /*0044*/ 	.byte	0x02, 0x4a
	.zero		1
	.zero		1


	//----- nvinfo : EIATTR_EXIT_INSTR_OFFSETS
	.align		4
        /*0048*/ 	.byte	0x04, 0x1c
        /*004a*/ 	.short	(.L_15 - .L_14)


	//   ....[0]....
.L_14:
        /*004c*/ 	.word	0x00000070


	//   ....[1]....
        /*0050*/ 	.word	0x00000100


	//----- nvinfo : EIATTR_CBANK_PARAM_SIZE
	.align		4
.L_15:
        /*0054*/ 	.byte	0x03, 0x19
        /*0056*/ 	.short	0x0014


	//----- nvinfo : EIATTR_PARAM_CBANK
	.align		4
        /*0058*/ 	.byte	0x04, 0x0a
        /*005a*/ 	.short	(.L_17 - .L_16)
	.align		4
.L_16:
        /*005c*/ 	.word	index@(.nv.constant0._Z4compPiS_i)
        /*0060*/ 	.short	0x0380
        /*0062*/ 	.short	0x0014


	//----- nvinfo : EIATTR_SW_WAR
	.align		4
.L_17:
        /*0064*/ 	.byte	0x04, 0x36
        /*0066*/ 	.short	(.L_19 - .L_18)
.L_18:
        /*0068*/ 	.word	0x00000008
.L_19:


//--------------------- .nv.callgraph             --------------------------
	.section	.nv.callgraph,"",@"SHT_CUDA_CALLGRAPH"
	.align	4
	.sectionentsize	8
	.align		4
        /*0000*/ 	.word	0x00000000
	.align		4
        /*0004*/ 	.word	0xffffffff
	.align		4
        /*0008*/ 	.word	0x00000000
	.align		4
        /*000c*/ 	.word	0xfffffffe
	.align		4
        /*0010*/ 	.word	0x00000000
	.align		4
        /*0014*/ 	.word	0xfffffffd
	.align		4
        /*0018*/ 	.word	0x00000000
	.align		4
        /*001c*/ 	.word	0xfffffffc


//--------------------- .text._Z4compPiS_i        --------------------------
	.section	.text._Z4compPiS_i,"ax",@progbits
	.align	128
        .global         _Z4compPiS_i
        .type           _Z4compPiS_i,@function
        .size           _Z4compPiS_i,(.L_x_1 - _Z4compPiS_i)
        .other          _Z4compPiS_i,@"STO_CUDA_ENTRY STV_DEFAULT"
_Z4compPiS_i:
.text._Z4compPiS_i:
[----:B------:R-:W-:Y:S01]  /*0000*/  LDC R1, c[0x0][0x37c] ;  /* 0x0000df00ff017b82 */ /* 0x000fe20000000800 */
[----:B------:R-:W0:Y:S01]  /*0010*/  S2R R7, SR_CTAID.X ;  /* 0x0000000000077919 */ /* 0x000e220000002500 */
[----:B------:R-:W0:Y:S01]  /*0020*/  LDCU UR4, c[0x0][0x360] ;  /* 0x00006c00ff0477ac */ /* 0x000e220008000800 */
[----:B------:R-:W0:Y:S01]  /*0030*/  S2R R0, SR_TID.X ;  /* 0x0000000000007919 */ /* 0x000e220000002100 */
[----:B------:R-:W1:Y:S01]  /*0040*/  LDCU UR5, c[0x0][0x390] ;  /* 0x00007200ff0577ac */ /* 0x000e620008000800 */
[----:B0-----:R-:W-:-:S05]  /*0050*/  IMAD R7, R7, UR4, R0 ;  /* 0x0000000407077c24 */ /* 0x001fca000f8e0200 */
[----:B-1----:R-:W-:-:S13]  /*0060*/  ISETP.GE.AND P0, PT, R7, UR5, PT ;  /* 0x0000000507007c0c */ /* 0x002fda000bf06270 */
[----:B------:R-:W-:Y:S05]  /*0070*/  @P0 EXIT ;  /* 0x000000000000094d */ /* 0x000fea0003800000 */
[----:B------:R-:W0:Y:S01]  /*0080*/  LDC.64 R2, c[0x0][0x380] ;  /* 0x0000e000ff027b82 */ /* 0x000e220000000a00 */
[----:B------:R-:W1:Y:S07]  /*0090*/  LDCU.64 UR4, c[0x0][0x358] ;  /* 0x00006b00ff0477ac */ /* 0x000e6e0008000a00 */
[----:B------:R-:W2:Y:S01]  /*00a0*/  LDC.64 R4, c[0x0][0x388] ;  /* 0x0000e200ff047b82 */ /* 0x000ea20000000a00 */
[----:B0-----:R-:W-:-:S06]  /*00b0*/  IMAD.WIDE R2, R7, 0x4, R2 ;  /* 0x0000000407027825 */ /* 0x001fcc00078e0202 */
[----:B-1----:R-:W3:Y:S01]  /*00c0*/  LDG.E R2, desc[UR4][R2.64] ;  /* 0x0000000402027981 */ /* 0x002ee2000c1e1900 */
[----:B--2---:R-:W-:Y:S01]  /*00d0*/  IMAD.WIDE R4, R7, 0x4, R4 ;  /* 0x0000000407047825 */ /* 0x004fe200078e0204 */
[----:B---3--:R-:W-:-:S05]  /*00e0*/  LOP3.LUT R7, RZ, R2, RZ, 0x33, !PT ;  /* 0x00000002ff077212 */ /* 0x008fca00078e33ff */
[----:B------:R-:W-:Y:S01]  /*00f0*/  STG.E desc[UR4][R4.64], R7 ;  /* 0x0000000704007986 */ /* 0x000fe2000c101904 */
[----:B------:R-:W-:Y:S05]  /*0100*/  EXIT ;  /* 0x000000000000794d */ /* 0x000fea0003800000 */
.L_x_0:
[----:B------:R-:W-:-:S00]  /*0110*/  BRA `(.L_x_0) ;  /* 0xfffffffc00fc7947 */ /* 0x000fc0000383ffff */
[----:B------:R-:W-:-:S00]  /*0120*/  NOP ;  /* 0x0000000000007918 */ /* 0x000fc00000000000 */
        /* <DEDUP_REMOVED lines=13> */
.L_x_1:


//--------------------- .nv.shared.reserved.0     --------------------------
	.section	.nv.shared.reserved.0,"aw",@nobits
	.weak		__nv_reservedSMEM_offset_0_alias
	.size		__nv_reservedSMEM_offset_0_alias, 0, 64
	.other		__nv_reservedSMEM_offset_0_alias,@"STO_CUDA_RESERVED_SHARED STV_DEFAULT"
__nv_reservedSMEM_offset_0_alias:
	.zero		0
	.zero		64


//--------------------- .nv.constant0._Z4compPiS_i --------------------------
	.section	.nv.constant0._Z4compPiS_i,"a",@progbits
	.sectionflags	@""
	.align	4
.nv.constant0._Z4compPiS_i:
	.zero		916


//--------------------- SYMBOLS --------------------------

	.type		.nv.reservedSmem.offset0,@object
	.size		.nv.reservedSmem.offset0,0x4
